//
// Generated by NVIDIA NVVM Compiler
//
// Compiler Build ID: CL-36424714
// Cuda compilation tools, release 13.0, V13.0.88
// Based on NVVM 20.0.0
//

.version 9.0
.target sm_100
.address_size 64

	// .globl	_Z3addPii

.visible .entry _Z3addPii(
	.param .u64 .ptr .align 1 _Z3addPii_param_0,
	.param .u32 _Z3addPii_param_1
)
{
	.reg .pred 	%p<7>;
	.reg .b32 	%r<37>;
	.reg .b64 	%rd<17>;

	ld.param.u64 	%rd6, [_Z3addPii_param_0];
	ld.param.u32 	%r11, [_Z3addPii_param_1];
	cvta.to.global.u64 	%rd1, %rd6;
	mov.u32 	%r36, %tid.x;
	mov.u32 	%r2, %ntid.x;
	setp.ge.s32 	%p1, %r36, %r11;
	@%p1 bra 	$L__BB0_6;
	add.s32 	%r12, %r36, %r2;
	max.u32 	%r13, %r11, %r12;
	setp.lt.u32 	%p2, %r12, %r11;
	selp.u32 	%r14, 1, 0, %p2;
	add.s32 	%r15, %r12, %r14;
	sub.s32 	%r16, %r13, %r15;
	div.u32 	%r17, %r16, %r2;
	add.s32 	%r3, %r17, %r14;
	and.b32  	%r18, %r3, 3;
	setp.eq.s32 	%p3, %r18, 3;
	@%p3 bra 	$L__BB0_4;
	add.s32 	%r19, %r3, 1;
	and.b32  	%r20, %r19, 3;
	mul.wide.u32 	%rd7, %r36, 4;
	add.s64 	%rd16, %rd1, %rd7;
	mul.wide.u32 	%rd3, %r2, 4;
	neg.s32 	%r34, %r20;
	mad.lo.s32 	%r36, %r2, %r20, %r36;
$L__BB0_3:
	.pragma "nounroll";
	ld.global.u32 	%r21, [%rd16];
	mul.lo.s32 	%r22, %r21, %r21;
	st.global.u32 	[%rd16], %r22;
	add.s64 	%rd16, %rd16, %rd3;
	add.s32 	%r34, %r34, 1;
	setp.ne.s32 	%p4, %r34, 0;
	@%p4 bra 	$L__BB0_3;
$L__BB0_4:
	setp.lt.u32 	%p5, %r3, 3;
	@%p5 bra 	$L__BB0_6;
$L__BB0_5:
	mul.wide.u32 	%rd8, %r36, 4;
	add.s64 	%rd9, %rd1, %rd8;
	ld.global.u32 	%r23, [%rd9];
	mul.lo.s32 	%r24, %r23, %r23;
	st.global.u32 	[%rd9], %r24;
	add.s32 	%r25, %r36, %r2;
	mul.wide.u32 	%rd10, %r25, 4;
	add.s64 	%rd11, %rd1, %rd10;
	ld.global.u32 	%r26, [%rd11];
	mul.lo.s32 	%r27, %r26, %r26;
	st.global.u32 	[%rd11], %r27;
	add.s32 	%r28, %r25, %r2;
	mul.wide.u32 	%rd12, %r28, 4;
	add.s64 	%rd13, %rd1, %rd12;
	ld.global.u32 	%r29, [%rd13];
	mul.lo.s32 	%r30, %r29, %r29;
	st.global.u32 	[%rd13], %r30;
	add.s32 	%r31, %r28, %r2;
	mul.wide.u32 	%rd14, %r31, 4;
	add.s64 	%rd15, %rd1, %rd14;
	ld.global.u32 	%r32, [%rd15];
	mul.lo.s32 	%r33, %r32, %r32;
	st.global.u32 	[%rd15], %r33;
	add.s32 	%r36, %r31, %r2;
	setp.lt.s32 	%p6, %r36, %r11;
	@%p6 bra 	$L__BB0_5;
$L__BB0_6:
	ret;

}


// ===== COMPILED SASS (sm_100) =====

	.target	sm_100

	.elftype	@"ET_EXEC"


//--------------------- .note.nv.tkinfo           --------------------------
	.section	.note.nv.tkinfo,"",@"SHT_NOTE"
	.sectionflags	@"SHF_NOTE_NV_TKINFO"
	.tkinfo
        /*0018*/ 	.word	0x00000002
        /*0030*/ 	.string	""
        /*0030*/ 	.string	"ptxas"
        /*0030*/ 	.string	"Cuda compilation tools, release 13.0, V13.0.88"
        /*0030*/ 	.string	"Build cuda_13.0.r13.0/compiler.36424714_0"
        /*0030*/ 	.string	"-arch sm_100 -m 64 "



//--------------------- .note.nv.cuinfo           --------------------------
	.section	.note.nv.cuinfo,"",@"SHT_NOTE"
	.sectionflags	@"SHF_NOTE_NV_CUINFO"
        /*0018*/ 	.short	0x0002
        /*001a*/ 	.short	0x0064
        /*001c*/ 	.short	0x0082
	.zero		2


//--------------------- .nv.info                  --------------------------
	.section	.nv.info,"",@"SHT_CUDA_INFO"
	.align	4


	//----- nvinfo : EIATTR_REGCOUNT
	.align		4
        /*0000*/ 	.byte	0x04, 0x2f
        /*0002*/ 	.short	(.L_1 - .L_0)
	.align		4
.L_0:
        /*0004*/ 	.word	index@(_Z3addPii)
        /*0008*/ 	.word	0x00000016


	//----- nvinfo : EIATTR_FRAME_SIZE
	.align		4
.L_1:
        /*000c*/ 	.byte	0x04, 0x11
        /*000e*/ 	.short	(.L_3 - .L_2)
	.align		4
.L_2:
        /*0010*/ 	.word	index@(_Z3addPii)
        /*0014*/ 	.word	0x00000000


	//----- nvinfo : EIATTR_MIN_STACK_SIZE
	.align		4
.L_3:
        /*0018*/ 	.byte	0x04, 0x12
        /*001a*/ 	.short	(.L_5 - .L_4)
	.align		4
.L_4:
        /*001c*/ 	.word	index@(_Z3addPii)
        /*0020*/ 	.word	0x00000000
.L_5:


//--------------------- .nv.compat                --------------------------
	.section	.nv.compat,"",@"SHT_CUDA_COMPAT_INFO"
	.align	4
        /*0000*/ 	.byte	0x02, 0x09, 0x00, 0x00, 0x02, 0x02, 0x01, 0x00, 0x02, 0x05, 0x05, 0x00, 0x03, 0x07, 0x01, 0x01
        /*0010*/ 	.byte	0x02, 0x03, 0x00, 0x00, 0x02, 0x06, 0x01, 0x00, 0x04, 0x0b, 0x08, 0x00, 0x09, 0x00, 0x00, 0x00
        /*0020*/ 	.byte	0x00, 0x00, 0x00, 0x00


//--------------------- .nv.info._Z3addPii        --------------------------
	.section	.nv.info._Z3addPii,"",@"SHT_CUDA_INFO"
	.sectionflags	@""
	.align	4


	//----- nvinfo : EIATTR_CUDA_API_VERSION
	.align		4
        /*0000*/ 	.byte	0x04, 0x37
        /*0002*/ 	.short	(.L_7 - .L_6)
.L_6:
        /*0004*/ 	.word	0x00000082


	//----- nvinfo : EIATTR_KPARAM_INFO
	.align		4
.L_7:
        /*0008*/ 	.byte	0x04, 0x17
        /*000a*/ 	.short	(.L_9 - .L_8)
.L_8:
        /*000c*/ 	.word	0x00000000
        /*0010*/ 	.short	0x0001
        /*0012*/ 	.short	0x0008
        /*0014*/ 	.byte	0x00, 0xf0, 0x11, 0x00


	//----- nvinfo : EIATTR_KPARAM_INFO
	.align		4
.L_9:
        /*0018*/ 	.byte	0x04, 0x17
        /*001a*/ 	.short	(.L_11 - .L_10)
.L_10:
        /*001c*/ 	.word	0x00000000
        /*0020*/ 	.short	0x0000
        /*0022*/ 	.short	0x0000
        /*0024*/ 	.byte	0x00, 0xf5, 0x21, 0x00


	//----- nvinfo : EIATTR_SPARSE_MMA_MASK
	.align		4
.L_11:
        /*0028*/ 	.byte	0x03, 0x50
        /*002a*/ 	.short	0x0000


	//----- nvinfo : EIATTR_MAXREG_COUNT
	.align		4
        /*002c*/ 	.byte	0x03, 0x1b
        /*002e*/ 	.short	0x00ff


	//----- nvinfo : EIATTR_MERCURY_ISA_VERSION
	.align		4
        /*0030*/ 	.byte	0x03, 0x5f
        /*0032*/ 	.short	0x0101


	//----- nvinfo : EIATTR_VRC_CTA_INIT_COUNT
	.align		4
        /*0034*/ 	.byte	0x02, 0x4a
	.zero		1
	.zero		1


	//----- nvinfo : EIATTR_EXIT_INSTR_OFFSETS
	.align		4
        /*0038*/ 	.byte	0x04, 0x1c
        /*003a*/ 	.short	(.L_13 - .L_12)


	//   ....[0]....
.L_12:
        /*003c*/ 	.word	0x00000050


	//   ....[1]....
        /*0040*/ 	.word	0x00000330


	//   ....[2]....
        /*0044*/ 	.word	0x000004a0


	//----- nvinfo : EIATTR_CRS_STACK_SIZE
	.align		4
.L_13:
        /*0048*/ 	.byte	0x04, 0x1e
        /*004a*/ 	.short	(.L_15 - .L_14)
.L_14:
        /*004c*/ 	.word	0x00000000


	//----- nvinfo : EIATTR_CBANK_PARAM_SIZE
	.align		4
.L_15:
        /*0050*/ 	.byte	0x03, 0x19
        /*0052*/ 	.short	0x000c


	//----- nvinfo : EIATTR_PARAM_CBANK
	.align		4
        /*0054*/ 	.byte	0x04, 0x0a
        /*0056*/ 	.short	(.L_17 - .L_16)
	.align		4
.L_16:
        /*0058*/ 	.word	index@(.nv.constant0._Z3addPii)
        /*005c*/ 	.short	0x0380
        /*005e*/ 	.short	0x000c


	//----- nvinfo : EIATTR_SW_WAR
	.align		4
.L_17:
        /*0060*/ 	.byte	0x04, 0x36
        /*0062*/ 	.short	(.L_19 - .L_18)
.L_18:
        /*0064*/ 	.word	0x00000008
.L_19:


//--------------------- .nv.callgraph             --------------------------
	.section	.nv.callgraph,"",@"SHT_CUDA_CALLGRAPH"
	.align	4
	.sectionentsize	8
	.align		4
        /*0000*/ 	.word	0x00000000
	.align		4
        /*0004*/ 	.word	0xffffffff
	.align		4
        /*0008*/ 	.word	0x00000000
	.align		4
        /*000c*/ 	.word	0xfffffffe
	.align		4
        /*0010*/ 	.word	0x00000000
	.align		4
        /*0014*/ 	.word	0xfffffffd
	.align		4
        /*0018*/ 	.word	0x00000000
	.align		4
        /*001c*/ 	.word	0xfffffffc


//--------------------- .text._Z3addPii           --------------------------
	.section	.text._Z3addPii,"ax",@progbits
	.align	128
        .global         _Z3addPii
        .type           _Z3addPii,@function
        .size           _Z3addPii,(.L_x_5 - _Z3addPii)
        .other          _Z3addPii,@"STO_CUDA_ENTRY STV_DEFAULT"
_Z3addPii:
.text._Z3addPii:
[----:B------:R-:W-:Y:S01]  /*0000*/  LDC R1, c[0x0][0x37c] ;  /* 0x0000df00ff017b82 */ /* 0x000fe20000000800 */
[----:B------:R-:W0:Y:S01]  /*0010*/  S2R R5, SR_TID.X ;  /* 0x0000000000057919 */ /* 0x000e220000002100 */
[----:B------:R-:W0:Y:S06]  /*0020*/  LDCU UR6, c[0x0][0x388] ;  /* 0x00007100ff0677ac */ /* 0x000e2c0008000800 */
[----:B------:R-:W1:Y:S01]  /*0030*/  LDC R0, c[0x0][0x360] ;  /* 0x0000d800ff007b82 */ /* 0x000e620000000800 */
[----:B0-----:R-:W-:-:S13]  /*0040*/  ISETP.GE.AND P0, PT, R5, UR6, PT ;  /* 0x0000000605007c0c */ /* 0x001fda000bf06270 */
[----:B------:R-:W-:Y:S05]  /*0050*/  @P0 EXIT ;  /* 0x000000000000094d */ /* 0x000fea0003800000 */
[----:B-1----:R-:W0:Y:S01]  /*0060*/  I2F.U32.RP R8, R0 ;  /* 0x0000000000087306 */ /* 0x002e220000209000 */
[----:B------:R-:W-:Y:S01]  /*0070*/  IADD3 R4, PT, PT, R5, R0, RZ ;  /* 0x0000000005047210 */ /* 0x000fe20007ffe0ff */
[----:B------:R-:W1:Y:S01]  /*0080*/  LDCU.64 UR4, c[0x0][0x358] ;  /* 0x00006b00ff0477ac */ /* 0x000e620008000a00 */
[----:B------:R-:W-:Y:S01]  /*0090*/  ISETP.NE.U32.AND P2, PT, R0, RZ, PT ;  /* 0x000000ff0000720c */ /* 0x000fe20003f45070 */
[----:B------:R-:W-:Y:S01]  /*00a0*/  BSSY.RECONVERGENT B0, `(.L_x_0) ;  /* 0x0000028000007945 */ /* 0x000fe20003800200 */
[C---:B------:R-:W-:Y:S02]  /*00b0*/  ISETP.GE.U32.AND P0, PT, R4.reuse, UR6, PT ;  /* 0x0000000604007c0c */ /* 0x040fe4000bf06070 */
[----:B------:R-:W-:Y:S02]  /*00c0*/  VIMNMX.U32 R7, PT, PT, R4, UR6, !PT ;  /* 0x0000000604077c48 */ /* 0x000fe4000ffe0000 */
[----:B------:R-:W-:-:S04]  /*00d0*/  SEL R6, RZ, 0x1, P0 ;  /* 0x00000001ff067807 */ /* 0x000fc80000000000 */
[----:B------:R-:W-:Y:S01]  /*00e0*/  IADD3 R7, PT, PT, R7, -R4, -R6 ;  /* 0x8000000407077210 */ /* 0x000fe20007ffe806 */
[----:B0-----:R-:W0:Y:S02]  /*00f0*/  MUFU.RCP R8, R8 ;  /* 0x0000000800087308 */ /* 0x001e240000001000 */
[----:B0-----:R-:W-:-:S06]  /*0100*/  IADD3 R2, PT, PT, R8, 0xffffffe, RZ ;  /* 0x0ffffffe08027810 */ /* 0x001fcc0007ffe0ff */
[----:B------:R0:W2:Y:S02]  /*0110*/  F2I.FTZ.U32.TRUNC.NTZ R3, R2 ;  /* 0x0000000200037305 */ /* 0x0000a4000021f000 */
[----:B0-----:R-:W-:Y:S02]  /*0120*/  IMAD.MOV.U32 R2, RZ, RZ, RZ ;  /* 0x000000ffff027224 */ /* 0x001fe400078e00ff */
[----:B--2---:R-:W-:-:S04]  /*0130*/  IMAD.MOV R9, RZ, RZ, -R3 ;  /* 0x000000ffff097224 */ /* 0x004fc800078e0a03 */
[----:B------:R-:W-:-:S04]  /*0140*/  IMAD R9, R9, R0, RZ ;  /* 0x0000000009097224 */ /* 0x000fc800078e02ff */
[----:B------:R-:W-:-:S06]  /*0150*/  IMAD.HI.U32 R8, R3, R9, R2 ;  /* 0x0000000903087227 */ /* 0x000fcc00078e0002 */
[----:B------:R-:W-:-:S05]  /*0160*/  IMAD.HI.U32 R9, R8, R7, RZ ;  /* 0x0000000708097227 */ /* 0x000fca00078e00ff */
[----:B------:R-:W-:-:S05]  /*0170*/  IADD3 R2, PT, PT, -R9, RZ, RZ ;  /* 0x000000ff09027210 */ /* 0x000fca0007ffe1ff */
[----:B------:R-:W-:Y:S02]  /*0180*/  IMAD R7, R0, R2, R7 ;  /* 0x0000000200077224 */ /* 0x000fe400078e0207 */
[----:B------:R-:W0:Y:S03]  /*0190*/  LDC.64 R2, c[0x0][0x380] ;  /* 0x0000e000ff027b82 */ /* 0x000e260000000a00 */
[----:B------:R-:W-:-:S13]  /*01a0*/  ISETP.GE.U32.AND P0, PT, R7, R0, PT ;  /* 0x000000000700720c */ /* 0x000fda0003f06070 */
[----:B------:R-:W-:Y:S01]  /*01b0*/  @P0 IMAD.IADD R7, R7, 0x1, -R0 ;  /* 0x0000000107070824 */ /* 0x000fe200078e0a00 */
[----:B------:R-:W-:-:S04]  /*01c0*/  @P0 IADD3 R9, PT, PT, R9, 0x1, RZ ;  /* 0x0000000109090810 */ /* 0x000fc80007ffe0ff */
[----:B------:R-:W-:-:S13]  /*01d0*/  ISETP.GE.U32.AND P1, PT, R7, R0, PT ;  /* 0x000000000700720c */ /* 0x000fda0003f26070 */
[----:B------:R-:W-:Y:S01]  /*01e0*/  @P1 VIADD R9, R9, 0x1 ;  /* 0x0000000109091836 */ /* 0x000fe20000000000 */
[----:B------:R-:W-:-:S04]  /*01f0*/  @!P2 LOP3.LUT R9, RZ, R0, RZ, 0x33, !PT ;  /* 0x00000000ff09a212 */ /* 0x000fc800078e33ff */
[----:B------:R-:W-:-:S04]  /*0200*/  IADD3 R4, PT, PT, R6, R9, RZ ;  /* 0x0000000906047210 */ /* 0x000fc80007ffe0ff */
[C---:B------:R-:W-:Y:S02]  /*0210*/  LOP3.LUT R6, R4.reuse, 0x3, RZ, 0xc0, !PT ;  /* 0x0000000304067812 */ /* 0x040fe400078ec0ff */
[----:B------:R-:W-:Y:S02]  /*0220*/  ISETP.GE.U32.AND P1, PT, R4, 0x3, PT ;  /* 0x000000030400780c */ /* 0x000fe40003f26070 */
[----:B------:R-:W-:-:S13]  /*0230*/  ISETP.NE.AND P0, PT, R6, 0x3, PT ;  /* 0x000000030600780c */ /* 0x000fda0003f05270 */
[----:B01----:R-:W-:Y:S05]  /*0240*/  @!P0 BRA `(.L_x_1) ;  /* 0x0000000000348947 */ /* 0x003fea0003800000 */
[----:B------:R-:W0:Y:S01]  /*0250*/  LDC.64 R6, c[0x0][0x380] ;  /* 0x0000e000ff067b82 */ /* 0x000e220000000a00 */
[----:B------:R-:W-:-:S05]  /*0260*/  VIADD R4, R4, 0x1 ;  /* 0x0000000104047836 */ /* 0x000fca0000000000 */
[----:B------:R-:W-:Y:S01]  /*0270*/  LOP3.LUT R4, R4, 0x3, RZ, 0xc0, !PT ;  /* 0x0000000304047812 */ /* 0x000fe200078ec0ff */
[----:B0-----:R-:W-:-:S04]  /*0280*/  IMAD.WIDE.U32 R6, R5, 0x4, R6 ;  /* 0x0000000405067825 */ /* 0x001fc800078e0006 */
[C---:B------:R-:W-:Y:S01]  /*0290*/  IMAD R5, R4.reuse, R0, R5 ;  /* 0x0000000004057224 */ /* 0x040fe200078e0205 */
[----:B------:R-:W-:-:S07]  /*02a0*/  IADD3 R4, PT, PT, -R4, RZ, RZ ;  /* 0x000000ff04047210 */ /* 0x000fce0007ffe1ff */
.L_x_2:
[----:B------:R-:W2:Y:S01]  /*02b0*/  LDG.E R8, desc[UR4][R6.64] ;  /* 0x0000000406087981 */ /* 0x000ea2000c1e1900 */
[----:B------:R-:W-:-:S05]  /*02c0*/  VIADD R4, R4, 0x1 ;  /* 0x0000000104047836 */ /* 0x000fca0000000000 */
[----:B------:R-:W-:Y:S01]  /*02d0*/  ISETP.NE.AND P0, PT, R4, RZ, PT ;  /* 0x000000ff0400720c */ /* 0x000fe20003f05270 */
[----:B--2---:R-:W-:-:S05]  /*02e0*/  IMAD R9, R8, R8, RZ ;  /* 0x0000000808097224 */ /* 0x004fca00078e02ff */
[----:B------:R0:W-:Y:S02]  /*02f0*/  STG.E desc[UR4][R6.64], R9 ;  /* 0x0000000906007986 */ /* 0x0001e4000c101904 */
[----:B0-----:R-:W-:-:S05]  /*0300*/  IMAD.WIDE.U32 R6, R0, 0x4, R6 ;  /* 0x0000000400067825 */ /* 0x001fca00078e0006 */
[----:B------:R-:W-:Y:S05]  /*0310*/  @P0 BRA `(.L_x_2) ;  /* 0xfffffffc00e40947 */ /* 0x000fea000383ffff */
.L_x_1:
[----:B------:R-:W-:Y:S05]  /*0320*/  BSYNC.RECONVERGENT B0 ;  /* 0x0000000000007941 */ /* 0x000fea0003800200 */
.L_x_0:
[----:B------:R-:W-:Y:S05]  /*0330*/  @!P1 EXIT ;  /* 0x000000000000994d */ /* 0x000fea0003800000 */
.L_x_3:
[----:B-1----:R-:W-:-:S05]  /*0340*/  IMAD.WIDE.U32 R6, R5, 0x4, R2 ;  /* 0x0000000405067825 */ /* 0x002fca00078e0002 */
[----:B------:R-:W2:Y:S01]  /*0350*/  LDG.E R4, desc[UR4][R6.64] ;  /* 0x0000000406047981 */ /* 0x000ea2000c1e1900 */
[----:B------:R-:W-:-:S05]  /*0360*/  IADD3 R11, PT, PT, R0, R5, RZ ;  /* 0x00000005000b7210 */ /* 0x000fca0007ffe0ff */
[----:B------:R-:W-:-:S04]  /*0370*/  IMAD.WIDE.U32 R8, R11, 0x4, R2 ;  /* 0x000000040b087825 */ /* 0x000fc800078e0002 */
[----:B--2---:R-:W-:-:S05]  /*0380*/  IMAD R5, R4, R4, RZ ;  /* 0x0000000404057224 */ /* 0x004fca00078e02ff */
[----:B------:R0:W-:Y:S04]  /*0390*/  STG.E desc[UR4][R6.64], R5 ;  /* 0x0000000506007986 */ /* 0x0001e8000c101904 */
[----:B------:R-:W2:Y:S01]  /*03a0*/  LDG.E R4, desc[UR4][R8.64] ;  /* 0x0000000408047981 */ /* 0x000ea2000c1e1900 */
[----:B------:R-:W-:-:S04]  /*03b0*/  IMAD.IADD R13, R11, 0x1, R0 ;  /* 0x000000010b0d7824 */ /* 0x000fc800078e0200 */
[----:B------:R-:W-:-:S04]  /*03c0*/  IMAD.WIDE.U32 R10, R13, 0x4, R2 ;  /* 0x000000040d0a7825 */ /* 0x000fc800078e0002 */
[----:B--2---:R-:W-:-:S05]  /*03d0*/  IMAD R15, R4, R4, RZ ;  /* 0x00000004040f7224 */ /* 0x004fca00078e02ff */
[----:B------:R1:W-:Y:S04]  /*03e0*/  STG.E desc[UR4][R8.64], R15 ;  /* 0x0000000f08007986 */ /* 0x0003e8000c101904 */
[----:B------:R-:W2:Y:S01]  /*03f0*/  LDG.E R4, desc[UR4][R10.64] ;  /* 0x000000040a047981 */ /* 0x000ea2000c1e1900 */
[----:B------:R-:W-:-:S05]  /*0400*/  IADD3 R19, PT, PT, R13, R0, RZ ;  /* 0x000000000d137210 */ /* 0x000fca0007ffe0ff */
[----:B------:R-:W-:-:S04]  /*0410*/  IMAD.WIDE.U32 R12, R19, 0x4, R2 ;  /* 0x00000004130c7825 */ /* 0x000fc800078e0002 */
[----:B--2---:R-:W-:-:S05]  /*0420*/  IMAD R17, R4, R4, RZ ;  /* 0x0000000404117224 */ /* 0x004fca00078e02ff */
[----:B------:R1:W-:Y:S04]  /*0430*/  STG.E desc[UR4][R10.64], R17 ;  /* 0x000000110a007986 */ /* 0x0003e8000c101904 */
[----:B------:R-:W2:Y:S01]  /*0440*/  LDG.E R4, desc[UR4][R12.64] ;  /* 0x000000040c047981 */ /* 0x000ea2000c1e1900 */
[----:B0-----:R-:W-:-:S04]  /*0450*/  IADD3 R5, PT, PT, R19, R0, RZ ;  /* 0x0000000013057210 */ /* 0x001fc80007ffe0ff */
[----:B------:R-:W-:Y:S01]  /*0460*/  ISETP.GE.AND P0, PT, R5, UR6, PT ;  /* 0x0000000605007c0c */ /* 0x000fe2000bf06270 */
[----:B--2---:R-:W-:-:S05]  /*0470*/  IMAD R7, R4, R4, RZ ;  /* 0x0000000404077224 */ /* 0x004fca00078e02ff */
[----:B------:R1:W-:Y:S07]  /*0480*/  STG.E desc[UR4][R12.64], R7 ;  /* 0x000000070c007986 */ /* 0x0003ee000c101904 */
[----:B------:R-:W-:Y:S05]  /*0490*/  @!P0 BRA `(.L_x_3) ;  /* 0xfffffffc00a88947 */ /* 0x000fea000383ffff */
[----:B------:R-:W-:Y:S05]  /*04a0*/  EXIT ;  /* 0x000000000000794d */ /* 0x000fea0003800000 */
.L_x_4:
[----:B------:R-:W-:-:S00]  /*04b0*/  BRA `(.L_x_4) ;  /* 0xfffffffc00fc7947 */ /* 0x000fc0000383ffff */
[----:B------:R-:W-:-:S00]  /*04c0*/  NOP ;  /* 0x0000000000007918 */ /* 0x000fc00000000000 */
        /* <DEDUP_REMOVED lines=11> */
.L_x_5:


//--------------------- .nv.shared.reserved.0     --------------------------
	.section	.nv.shared.reserved.0,"aw",@nobits
	.weak		__nv_reservedSMEM_offset_0_alias
	.size		__nv_reservedSMEM_offset_0_alias, 0, 64
	.other		__nv_reservedSMEM_offset_0_alias,@"STO_CUDA_RESERVED_SHARED STV_DEFAULT"
__nv_reservedSMEM_offset_0_alias:
	.zero		0
	.zero		64


//--------------------- .nv.constant0._Z3addPii   --------------------------
	.section	.nv.constant0._Z3addPii,"a",@progbits
	.sectionflags	@""
	.align	4
.nv.constant0._Z3addPii:
	.zero		908


//--------------------- SYMBOLS --------------------------

	.type		.nv.reservedSmem.offset0,@object
	.size		.nv.reservedSmem.offset0,0x4
